//
// Generated by NVIDIA NVVM Compiler
//
// Compiler Build ID: CL-36424714
// Cuda compilation tools, release 13.0, V13.0.88
// Based on NVVM 20.0.0
//

.version 9.0
.target sm_100
.address_size 64

	// .globl	_Z27tiledMultiplyMatricesKernelPfS_S_iii
// _ZZ27tiledMultiplyMatricesKernelPfS_S_iiiE6tile_x has been demoted
// _ZZ27tiledMultiplyMatricesKernelPfS_S_iiiE6tile_y has been demoted

.visible .entry _Z27tiledMultiplyMatricesKernelPfS_S_iii(
	.param .u64 .ptr .align 1 _Z27tiledMultiplyMatricesKernelPfS_S_iii_param_0,
	.param .u64 .ptr .align 1 _Z27tiledMultiplyMatricesKernelPfS_S_iii_param_1,
	.param .u64 .ptr .align 1 _Z27tiledMultiplyMatricesKernelPfS_S_iii_param_2,
	.param .u32 _Z27tiledMultiplyMatricesKernelPfS_S_iii_param_3,
	.param .u32 _Z27tiledMultiplyMatricesKernelPfS_S_iii_param_4,
	.param .u32 _Z27tiledMultiplyMatricesKernelPfS_S_iii_param_5
)
{
	.reg .pred 	%p<12>;
	.reg .b32 	%r<33>;
	.reg .b32 	%f<112>;
	.reg .b64 	%rd<13>;
	// demoted variable
	.shared .align 4 .b8 _ZZ27tiledMultiplyMatricesKernelPfS_S_iiiE6tile_x[4096];
	// demoted variable
	.shared .align 4 .b8 _ZZ27tiledMultiplyMatricesKernelPfS_S_iiiE6tile_y[4096];
	ld.param.u64 	%rd3, [_Z27tiledMultiplyMatricesKernelPfS_S_iii_param_0];
	ld.param.u64 	%rd4, [_Z27tiledMultiplyMatricesKernelPfS_S_iii_param_1];
	ld.param.u64 	%rd5, [_Z27tiledMultiplyMatricesKernelPfS_S_iii_param_2];
	ld.param.u32 	%r15, [_Z27tiledMultiplyMatricesKernelPfS_S_iii_param_3];
	ld.param.u32 	%r16, [_Z27tiledMultiplyMatricesKernelPfS_S_iii_param_4];
	ld.param.u32 	%r17, [_Z27tiledMultiplyMatricesKernelPfS_S_iii_param_5];
	mov.u32 	%r18, %ctaid.y;
	mov.u32 	%r19, %ntid.y;
	mov.u32 	%r1, %tid.y;
	mad.lo.s32 	%r2, %r18, %r19, %r1;
	mov.u32 	%r20, %ctaid.x;
	mov.u32 	%r21, %ntid.x;
	mov.u32 	%r3, %tid.x;
	mad.lo.s32 	%r4, %r20, %r21, %r3;
	cvt.rn.f32.s32 	%f8, %r16;
	mul.f32 	%f9, %f8, 0f3D000000;
	cvt.rpi.f32.f32 	%f1, %f9;
	setp.leu.f32 	%p1, %f1, 0f00000000;
	mov.f32 	%f111, 0f00000000;
	@%p1 bra 	$L__BB0_8;
	shl.b32 	%r23, %r1, 7;
	mov.u32 	%r24, _ZZ27tiledMultiplyMatricesKernelPfS_S_iiiE6tile_x;
	add.s32 	%r5, %r24, %r23;
	shl.b32 	%r25, %r3, 2;
	add.s32 	%r6, %r5, %r25;
	mul.lo.s32 	%r7, %r16, %r2;
	mov.u32 	%r26, _ZZ27tiledMultiplyMatricesKernelPfS_S_iiiE6tile_y;
	add.s32 	%r9, %r26, %r25;
	add.s32 	%r8, %r9, %r23;
	cvta.to.global.u64 	%rd1, %rd3;
	cvta.to.global.u64 	%rd2, %rd4;
	mov.f32 	%f111, 0f00000000;
	mov.b32 	%r32, 0;
$L__BB0_2:
	setp.ge.s32 	%p2, %r2, %r15;
	shl.b32 	%r11, %r32, 5;
	add.s32 	%r27, %r11, %r3;
	setp.ge.u32 	%p3, %r27, %r16;
	mov.f32 	%f110, 0f00000000;
	or.pred  	%p4, %p2, %p3;
	@%p4 bra 	$L__BB0_4;
	add.s32 	%r28, %r27, %r7;
	mul.wide.u32 	%rd6, %r28, 4;
	add.s64 	%rd7, %rd1, %rd6;
	ld.global.f32 	%f110, [%rd7];
$L__BB0_4:
	setp.ge.s32 	%p5, %r4, %r17;
	st.shared.f32 	[%r6], %f110;
	add.s32 	%r13, %r11, %r1;
	setp.ge.u32 	%p6, %r13, %r16;
	or.pred  	%p7, %p5, %p6;
	@%p7 bra 	$L__BB0_6;
	mad.lo.s32 	%r30, %r13, %r17, %r4;
	mul.wide.u32 	%rd8, %r30, 4;
	add.s64 	%rd9, %rd2, %rd8;
	ld.global.f32 	%f12, [%rd9];
	st.shared.f32 	[%r8], %f12;
	bra.uni 	$L__BB0_7;
$L__BB0_6:
	mov.b32 	%r29, 0;
	st.shared.u32 	[%r6], %r29;
$L__BB0_7:
	bar.sync 	0;
	ld.shared.f32 	%f13, [%r5];
	ld.shared.f32 	%f14, [%r9];
	fma.rn.f32 	%f15, %f13, %f14, %f111;
	ld.shared.f32 	%f16, [%r5+4];
	ld.shared.f32 	%f17, [%r9+128];
	fma.rn.f32 	%f18, %f16, %f17, %f15;
	ld.shared.f32 	%f19, [%r5+8];
	ld.shared.f32 	%f20, [%r9+256];
	fma.rn.f32 	%f21, %f19, %f20, %f18;
	ld.shared.f32 	%f22, [%r5+12];
	ld.shared.f32 	%f23, [%r9+384];
	fma.rn.f32 	%f24, %f22, %f23, %f21;
	ld.shared.f32 	%f25, [%r5+16];
	ld.shared.f32 	%f26, [%r9+512];
	fma.rn.f32 	%f27, %f25, %f26, %f24;
	ld.shared.f32 	%f28, [%r5+20];
	ld.shared.f32 	%f29, [%r9+640];
	fma.rn.f32 	%f30, %f28, %f29, %f27;
	ld.shared.f32 	%f31, [%r5+24];
	ld.shared.f32 	%f32, [%r9+768];
	fma.rn.f32 	%f33, %f31, %f32, %f30;
	ld.shared.f32 	%f34, [%r5+28];
	ld.shared.f32 	%f35, [%r9+896];
	fma.rn.f32 	%f36, %f34, %f35, %f33;
	ld.shared.f32 	%f37, [%r5+32];
	ld.shared.f32 	%f38, [%r9+1024];
	fma.rn.f32 	%f39, %f37, %f38, %f36;
	ld.shared.f32 	%f40, [%r5+36];
	ld.shared.f32 	%f41, [%r9+1152];
	fma.rn.f32 	%f42, %f40, %f41, %f39;
	ld.shared.f32 	%f43, [%r5+40];
	ld.shared.f32 	%f44, [%r9+1280];
	fma.rn.f32 	%f45, %f43, %f44, %f42;
	ld.shared.f32 	%f46, [%r5+44];
	ld.shared.f32 	%f47, [%r9+1408];
	fma.rn.f32 	%f48, %f46, %f47, %f45;
	ld.shared.f32 	%f49, [%r5+48];
	ld.shared.f32 	%f50, [%r9+1536];
	fma.rn.f32 	%f51, %f49, %f50, %f48;
	ld.shared.f32 	%f52, [%r5+52];
	ld.shared.f32 	%f53, [%r9+1664];
	fma.rn.f32 	%f54, %f52, %f53, %f51;
	ld.shared.f32 	%f55, [%r5+56];
	ld.shared.f32 	%f56, [%r9+1792];
	fma.rn.f32 	%f57, %f55, %f56, %f54;
	ld.shared.f32 	%f58, [%r5+60];
	ld.shared.f32 	%f59, [%r9+1920];
	fma.rn.f32 	%f60, %f58, %f59, %f57;
	ld.shared.f32 	%f61, [%r5+64];
	ld.shared.f32 	%f62, [%r9+2048];
	fma.rn.f32 	%f63, %f61, %f62, %f60;
	ld.shared.f32 	%f64, [%r5+68];
	ld.shared.f32 	%f65, [%r9+2176];
	fma.rn.f32 	%f66, %f64, %f65, %f63;
	ld.shared.f32 	%f67, [%r5+72];
	ld.shared.f32 	%f68, [%r9+2304];
	fma.rn.f32 	%f69, %f67, %f68, %f66;
	ld.shared.f32 	%f70, [%r5+76];
	ld.shared.f32 	%f71, [%r9+2432];
	fma.rn.f32 	%f72, %f70, %f71, %f69;
	ld.shared.f32 	%f73, [%r5+80];
	ld.shared.f32 	%f74, [%r9+2560];
	fma.rn.f32 	%f75, %f73, %f74, %f72;
	ld.shared.f32 	%f76, [%r5+84];
	ld.shared.f32 	%f77, [%r9+2688];
	fma.rn.f32 	%f78, %f76, %f77, %f75;
	ld.shared.f32 	%f79, [%r5+88];
	ld.shared.f32 	%f80, [%r9+2816];
	fma.rn.f32 	%f81, %f79, %f80, %f78;
	ld.shared.f32 	%f82, [%r5+92];
	ld.shared.f32 	%f83, [%r9+2944];
	fma.rn.f32 	%f84, %f82, %f83, %f81;
	ld.shared.f32 	%f85, [%r5+96];
	ld.shared.f32 	%f86, [%r9+3072];
	fma.rn.f32 	%f87, %f85, %f86, %f84;
	ld.shared.f32 	%f88, [%r5+100];
	ld.shared.f32 	%f89, [%r9+3200];
	fma.rn.f32 	%f90, %f88, %f89, %f87;
	ld.shared.f32 	%f91, [%r5+104];
	ld.shared.f32 	%f92, [%r9+3328];
	fma.rn.f32 	%f93, %f91, %f92, %f90;
	ld.shared.f32 	%f94, [%r5+108];
	ld.shared.f32 	%f95, [%r9+3456];
	fma.rn.f32 	%f96, %f94, %f95, %f93;
	ld.shared.f32 	%f97, [%r5+112];
	ld.shared.f32 	%f98, [%r9+3584];
	fma.rn.f32 	%f99, %f97, %f98, %f96;
	ld.shared.f32 	%f100, [%r5+116];
	ld.shared.f32 	%f101, [%r9+3712];
	fma.rn.f32 	%f102, %f100, %f101, %f99;
	ld.shared.f32 	%f103, [%r5+120];
	ld.shared.f32 	%f104, [%r9+3840];
	fma.rn.f32 	%f105, %f103, %f104, %f102;
	ld.shared.f32 	%f106, [%r5+124];
	ld.shared.f32 	%f107, [%r9+3968];
	fma.rn.f32 	%f111, %f106, %f107, %f105;
	bar.sync 	0;
	add.s32 	%r32, %r32, 1;
	cvt.rn.f32.u32 	%f108, %r32;
	setp.gt.f32 	%p8, %f1, %f108;
	@%p8 bra 	$L__BB0_2;
$L__BB0_8:
	setp.ge.s32 	%p9, %r2, %r15;
	setp.ge.s32 	%p10, %r4, %r17;
	or.pred  	%p11, %p9, %p10;
	@%p11 bra 	$L__BB0_10;
	mad.lo.s32 	%r31, %r17, %r2, %r4;
	cvta.to.global.u64 	%rd10, %rd5;
	mul.wide.s32 	%rd11, %r31, 4;
	add.s64 	%rd12, %rd10, %rd11;
	st.global.f32 	[%rd12], %f111;
$L__BB0_10:
	ret;

}


// ===== COMPILED SASS (sm_100) =====

	.target	sm_100

	.elftype	@"ET_EXEC"


//--------------------- .note.nv.tkinfo           --------------------------
	.section	.note.nv.tkinfo,"",@"SHT_NOTE"
	.sectionflags	@"SHF_NOTE_NV_TKINFO"
	.tkinfo
        /*0018*/ 	.word	0x00000002
        /*0030*/ 	.string	""
        /*0030*/ 	.string	"ptxas"
        /*0030*/ 	.string	"Cuda compilation tools, release 13.0, V13.0.88"
        /*0030*/ 	.string	"Build cuda_13.0.r13.0/compiler.36424714_0"
        /*0030*/ 	.string	"-arch sm_100 -m 64 "



//--------------------- .note.nv.cuinfo           --------------------------
	.section	.note.nv.cuinfo,"",@"SHT_NOTE"
	.sectionflags	@"SHF_NOTE_NV_CUINFO"
        /*0018*/ 	.short	0x0002
        /*001a*/ 	.short	0x0064
        /*001c*/ 	.short	0x0082
	.zero		2


//--------------------- .nv.info                  --------------------------
	.section	.nv.info,"",@"SHT_CUDA_INFO"
	.align	4


	//----- nvinfo : EIATTR_REGCOUNT
	.align		4
        /*0000*/ 	.byte	0x04, 0x2f
        /*0002*/ 	.short	(.L_1 - .L_0)
	.align		4
.L_0:
        /*0004*/ 	.word	index@(_Z27tiledMultiplyMatricesKernelPfS_S_iii)
        /*0008*/ 	.word	0x00000020


	//----- nvinfo : EIATTR_FRAME_SIZE
	.align		4
.L_1:
        /*000c*/ 	.byte	0x04, 0x11
        /*000e*/ 	.short	(.L_3 - .L_2)
	.align		4
.L_2:
        /*0010*/ 	.word	index@(_Z27tiledMultiplyMatricesKernelPfS_S_iii)
        /*0014*/ 	.word	0x00000000


	//----- nvinfo : EIATTR_MIN_STACK_SIZE
	.align		4
.L_3:
        /*0018*/ 	.byte	0x04, 0x12
        /*001a*/ 	.short	(.L_5 - .L_4)
	.align		4
.L_4:
        /*001c*/ 	.word	index@(_Z27tiledMultiplyMatricesKernelPfS_S_iii)
        /*0020*/ 	.word	0x00000000
.L_5:


//--------------------- .nv.compat                --------------------------
	.section	.nv.compat,"",@"SHT_CUDA_COMPAT_INFO"
	.align	4
        /*0000*/ 	.byte	0x02, 0x09, 0x00, 0x00, 0x02, 0x02, 0x01, 0x00, 0x02, 0x05, 0x05, 0x00, 0x03, 0x07, 0x01, 0x01
        /*0010*/ 	.byte	0x02, 0x03, 0x00, 0x00, 0x02, 0x06, 0x01, 0x00, 0x04, 0x0b, 0x08, 0x00, 0x09, 0x00, 0x00, 0x00
        /*0020*/ 	.byte	0x00, 0x00, 0x00, 0x00


//--------------------- .nv.info._Z27tiledMultiplyMatricesKernelPfS_S_iii --------------------------
	.section	.nv.info._Z27tiledMultiplyMatricesKernelPfS_S_iii,"",@"SHT_CUDA_INFO"
	.sectionflags	@""
	.align	4


	//----- nvinfo : EIATTR_CUDA_API_VERSION
	.align		4
        /*0000*/ 	.byte	0x04, 0x37
        /*0002*/ 	.short	(.L_7 - .L_6)
.L_6:
        /*0004*/ 	.word	0x00000082


	//----- nvinfo : EIATTR_KPARAM_INFO
	.align		4
.L_7:
        /*0008*/ 	.byte	0x04, 0x17
        /*000a*/ 	.short	(.L_9 - .L_8)
.L_8:
        /*000c*/ 	.word	0x00000000
        /*0010*/ 	.short	0x0005
        /*0012*/ 	.short	0x0020
        /*0014*/ 	.byte	0x00, 0xf0, 0x11, 0x00


	//----- nvinfo : EIATTR_KPARAM_INFO
	.align		4
.L_9:
        /*0018*/ 	.byte	0x04, 0x17
        /*001a*/ 	.short	(.L_11 - .L_10)
.L_10:
        /*001c*/ 	.word	0x00000000
        /*0020*/ 	.short	0x0004
        /*0022*/ 	.short	0x001c
        /*0024*/ 	.byte	0x00, 0xf0, 0x11, 0x00


	//----- nvinfo : EIATTR_KPARAM_INFO
	.align		4
.L_11:
        /*0028*/ 	.byte	0x04, 0x17
        /*002a*/ 	.short	(.L_13 - .L_12)
.L_12:
        /*002c*/ 	.word	0x00000000
        /*0030*/ 	.short	0x0003
        /*0032*/ 	.short	0x0018
        /*0034*/ 	.byte	0x00, 0xf0, 0x11, 0x00


	//----- nvinfo : EIATTR_KPARAM_INFO
	.align		4
.L_13:
        /*0038*/ 	.byte	0x04, 0x17
        /*003a*/ 	.short	(.L_15 - .L_14)
.L_14:
        /*003c*/ 	.word	0x00000000
        /*0040*/ 	.short	0x0002
        /*0042*/ 	.short	0x0010
        /*0044*/ 	.byte	0x00, 0xf5, 0x21, 0x00


	//----- nvinfo : EIATTR_KPARAM_INFO
	.align		4
.L_15:
        /*0048*/ 	.byte	0x04, 0x17
        /*004a*/ 	.short	(.L_17 - .L_16)
.L_16:
        /*004c*/ 	.word	0x00000000
        /*0050*/ 	.short	0x0001
        /*0052*/ 	.short	0x0008
        /*0054*/ 	.byte	0x00, 0xf5, 0x21, 0x00


	//----- nvinfo : EIATTR_KPARAM_INFO
	.align		4
.L_17:
        /*0058*/ 	.byte	0x04, 0x17
        /*005a*/ 	.short	(.L_19 - .L_18)
.L_18:
        /*005c*/ 	.word	0x00000000
        /*0060*/ 	.short	0x0000
        /*0062*/ 	.short	0x0000
        /*0064*/ 	.byte	0x00, 0xf5, 0x21, 0x00


	//----- nvinfo : EIATTR_SPARSE_MMA_MASK
	.align		4
.L_19:
        /*0068*/ 	.byte	0x03, 0x50
        /*006a*/ 	.short	0x0000


	//----- nvinfo : EIATTR_MAXREG_COUNT
	.align		4
        /*006c*/ 	.byte	0x03, 0x1b
        /*006e*/ 	.short	0x00ff


	//----- nvinfo : EIATTR_NUM_BARRIERS
	.align		4
        /*0070*/ 	.byte	0x02, 0x4c
        /*0072*/ 	.byte	0x01
	.zero		1


	//----- nvinfo : EIATTR_MERCURY_ISA_VERSION
	.align		4
        /*0074*/ 	.byte	0x03, 0x5f
        /*0076*/ 	.short	0x0101


	//----- nvinfo : EIATTR_VRC_CTA_INIT_COUNT
	.align		4
        /*0078*/ 	.byte	0x02, 0x4a
	.zero		1
	.zero		1


	//----- nvinfo : EIATTR_EXIT_INSTR_OFFSETS
	.align		4
        /*007c*/ 	.byte	0x04, 0x1c
        /*007e*/ 	.short	(.L_21 - .L_20)


	//   ....[0]....
.L_20:
        /*0080*/ 	.word	0x00000820


	//   ....[1]....
        /*0084*/ 	.word	0x00000870


	//----- nvinfo : EIATTR_CBANK_PARAM_SIZE
	.align		4
.L_21:
        /*0088*/ 	.byte	0x03, 0x19
        /*008a*/ 	.short	0x0024


	//----- nvinfo : EIATTR_PARAM_CBANK
	.align		4
        /*008c*/ 	.byte	0x04, 0x0a
        /*008e*/ 	.short	(.L_23 - .L_22)
	.align		4
.L_22:
        /*0090*/ 	.word	index@(.nv.constant0._Z27tiledMultiplyMatricesKernelPfS_S_iii)
        /*0094*/ 	.short	0x0380
        /*0096*/ 	.short	0x0024


	//----- nvinfo : EIATTR_SW_WAR
	.align		4
.L_23:
        /*0098*/ 	.byte	0x04, 0x36
        /*009a*/ 	.short	(.L_25 - .L_24)
.L_24:
        /*009c*/ 	.word	0x00000008
.L_25:


//--------------------- .nv.callgraph             --------------------------
	.section	.nv.callgraph,"",@"SHT_CUDA_CALLGRAPH"
	.align	4
	.sectionentsize	8
	.align		4
        /*0000*/ 	.word	0x00000000
	.align		4
        /*0004*/ 	.word	0xffffffff
	.align		4
        /*0008*/ 	.word	0x00000000
	.align		4
        /*000c*/ 	.word	0xfffffffe
	.align		4
        /*0010*/ 	.word	0x00000000
	.align		4
        /*0014*/ 	.word	0xfffffffd
	.align		4
        /*0018*/ 	.word	0x00000000
	.align		4
        /*001c*/ 	.word	0xfffffffc


//--------------------- .text._Z27tiledMultiplyMatricesKernelPfS_S_iii --------------------------
	.section	.text._Z27tiledMultiplyMatricesKernelPfS_S_iii,"ax",@progbits
	.align	128
        .global         _Z27tiledMultiplyMatricesKernelPfS_S_iii
        .type           _Z27tiledMultiplyMatricesKernelPfS_S_iii,@function
        .size           _Z27tiledMultiplyMatricesKernelPfS_S_iii,(.L_x_3 - _Z27tiledMultiplyMatricesKernelPfS_S_iii)
        .other          _Z27tiledMultiplyMatricesKernelPfS_S_iii,@"STO_CUDA_ENTRY STV_DEFAULT"
_Z27tiledMultiplyMatricesKernelPfS_S_iii:
.text._Z27tiledMultiplyMatricesKernelPfS_S_iii:
[----:B------:R-:W-:Y:S01]  /*0000*/  LDC R1, c[0x0][0x37c] ;  /* 0x0000df00ff017b82 */ /* 0x000fe20000000800 */
[----:B------:R-:W0:Y:S01]  /*0010*/  LDCU UR4, c[0x0][0x39c] ;  /* 0x00007380ff0477ac */ /* 0x000e220008000800 */
[----:B------:R-:W1:Y:S06]  /*0020*/  S2R R0, SR_TID.Y ;  /* 0x0000000000007919 */ /* 0x000e6c0000002200 */
[----:B------:R-:W1:Y:S01]  /*0030*/  LDC R5, c[0x0][0x364] ;  /* 0x0000d900ff057b82 */ /* 0x000e620000000800 */
[----:B------:R-:W-:Y:S01]  /*0040*/  HFMA2 R7, -RZ, RZ, 0, 0 ;  /* 0x00000000ff077431 */ /* 0x000fe200000001ff */
[----:B------:R-:W2:Y:S01]  /*0050*/  LDCU UR12, c[0x0][0x3a0] ;  /* 0x00007400ff0c77ac */ /* 0x000ea20008000800 */
[----:B------:R-:W3:Y:S01]  /*0060*/  S2R R2, SR_TID.X ;  /* 0x0000000000027919 */ /* 0x000ee20000002100 */
[----:B------:R-:W4:Y:S04]  /*0070*/  LDCU.64 UR8, c[0x0][0x358] ;  /* 0x00006b00ff0877ac */ /* 0x000f280008000a00 */
[----:B------:R-:W-:Y:S01]  /*0080*/  S2UR UR5, SR_CTAID.X ;  /* 0x00000000000579c3 */ /* 0x000fe20000002500 */
[----:B0-----:R-:W-:-:S07]  /*0090*/  I2FP.F32.S32 R3, UR4 ;  /* 0x0000000400037c45 */ /* 0x001fce0008201400 */
[----:B------:R-:W1:Y:S01]  /*00a0*/  S2UR UR4, SR_CTAID.Y ;  /* 0x00000000000479c3 */ /* 0x000e620000002600 */
[----:B------:R-:W-:-:S04]  /*00b0*/  FMUL R3, R3, 0.03125 ;  /* 0x3d00000003037820 */ /* 0x000fc80000400000 */
[----:B------:R-:W0:Y:S03]  /*00c0*/  FRND.CEIL R20, R3 ;  /* 0x0000000300147307 */ /* 0x000e260000209000 */
[----:B------:R-:W3:Y:S01]  /*00d0*/  LDC R21, c[0x0][0x360] ;  /* 0x0000d800ff157b82 */ /* 0x000ee20000000800 */
[----:B0-----:R-:W-:Y:S01]  /*00e0*/  FSETP.GT.AND P0, PT, R20, RZ, PT ;  /* 0x000000ff1400720b */ /* 0x001fe20003f04000 */
[----:B-1----:R-:W-:Y:S02]  /*00f0*/  IMAD R22, R5, UR4, R0 ;  /* 0x0000000405167c24 */ /* 0x002fe4000f8e0200 */
[----:B---3--:R-:W-:-:S10]  /*0100*/  IMAD R21, R21, UR5, R2 ;  /* 0x0000000515157c24 */ /* 0x008fd4000f8e0202 */
[----:B--2-4-:R-:W-:Y:S05]  /*0110*/  @!P0 BRA `(.L_x_0) ;  /* 0x0000000400b48947 */ /* 0x014fea0003800000 */
[----:B------:R-:W0:Y:S01]  /*0120*/  S2UR UR6, SR_CgaCtaId ;  /* 0x00000000000679c3 */ /* 0x000e220000008800 */
[----:B------:R-:W-:Y:S01]  /*0130*/  UMOV UR4, 0x400 ;  /* 0x0000040000047882 */ /* 0x000fe20000000000 */
[----:B------:R-:W-:Y:S01]  /*0140*/  MOV R7, RZ ;  /* 0x000000ff00077202 */ /* 0x000fe20000000f00 */
[----:B------:R-:W-:Y:S01]  /*0150*/  UIADD3 UR5, UPT, UPT, UR4, 0x1000, URZ ;  /* 0x0000100004057890 */ /* 0x000fe2000fffe0ff */
[----:B------:R-:W-:Y:S01]  /*0160*/  MOV R3, RZ ;  /* 0x000000ff00037202 */ /* 0x000fe20000000f00 */
[----:B------:R-:W1:Y:S01]  /*0170*/  LDCU UR7, c[0x0][0x3a0] ;  /* 0x00007400ff0777ac */ /* 0x000e620008000800 */
[----:B------:R-:W2:Y:S01]  /*0180*/  LDCU.64 UR10, c[0x0][0x398] ;  /* 0x00007300ff0a77ac */ /* 0x000ea20008000a00 */
[----:B0-----:R-:W-:Y:S02]  /*0190*/  ULEA UR4, UR6, UR4, 0x18 ;  /* 0x0000000406047291 */ /* 0x001fe4000f8ec0ff */
[----:B------:R-:W-:-:S04]  /*01a0*/  ULEA UR5, UR6, UR5, 0x18 ;  /* 0x0000000506057291 */ /* 0x000fc8000f8ec0ff */
[----:B------:R-:W-:Y:S02]  /*01b0*/  LEA R19, R0, UR4, 0x7 ;  /* 0x0000000400137c11 */ /* 0x000fe4000f8e38ff */
[C---:B------:R-:W-:Y:S02]  /*01c0*/  LEA R17, R2.reuse, UR5, 0x2 ;  /* 0x0000000502117c11 */ /* 0x040fe4000f8e10ff */
[----:B------:R-:W-:Y:S02]  /*01d0*/  LEA R18, R2, R19, 0x2 ;  /* 0x0000001302127211 */ /* 0x000fe400078e10ff */
[----:B-12---:R-:W-:-:S07]  /*01e0*/  LEA R16, R0, R17, 0x7 ;  /* 0x0000001100107211 */ /* 0x006fce00078e38ff */
.L_x_1:
[C---:B------:R-:W-:Y:S02]  /*01f0*/  LEA R11, R3.reuse, R2, 0x5 ;  /* 0x00000002030b7211 */ /* 0x040fe400078e28ff */
[----:B------:R-:W-:Y:S02]  /*0200*/  LEA R6, R3, R0, 0x5 ;  /* 0x0000000003067211 */ /* 0x000fe400078e28ff */
[----:B------:R-:W-:Y:S02]  /*0210*/  ISETP.GE.U32.AND P1, PT, R11, UR11, PT ;  /* 0x0000000b0b007c0c */ /* 0x000fe4000bf26070 */
[----:B------:R-:W-:Y:S02]  /*0220*/  ISETP.GE.U32.AND P0, PT, R6, UR11, PT ;  /* 0x0000000b06007c0c */ /* 0x000fe4000bf06070 */
[----:B------:R-:W-:Y:S02]  /*0230*/  ISETP.GE.OR P1, PT, R22, UR10, P1 ;  /* 0x0000000a16007c0c */ /* 0x000fe40008f26670 */
[----:B------:R-:W-:-:S02]  /*0240*/  ISETP.GE.OR P0, PT, R21, UR7, P0 ;  /* 0x0000000715007c0c */ /* 0x000fc40008706670 */
[----:B------:R-:W-:-:S09]  /*0250*/  MOV R23, RZ ;  /* 0x000000ff00177202 */ /* 0x000fd20000000f00 */
[----:B------:R-:W0:Y:S01]  /*0260*/  @!P1 LDC.64 R4, c[0x0][0x380] ;  /* 0x0000e000ff049b82 */ /* 0x000e220000000a00 */
[----:B------:R-:W-:Y:S02]  /*0270*/  @!P1 IMAD R11, R22, UR11, R11 ;  /* 0x0000000b160b9c24 */ /* 0x000fe4000f8e020b */
[----:B------:R-:W-:-:S05]  /*0280*/  @!P0 IMAD R13, R6, UR7, R21 ;  /* 0x00000007060d8c24 */ /* 0x000fca000f8e0215 */
[----:B------:R-:W1:Y:S01]  /*0290*/  @!P0 LDC.64 R8, c[0x0][0x388] ;  /* 0x0000e200ff088b82 */ /* 0x000e620000000a00 */
[----:B0-----:R-:W-:-:S05]  /*02a0*/  @!P1 IMAD.WIDE.U32 R4, R11, 0x4, R4 ;  /* 0x000000040b049825 */ /* 0x001fca00078e0004 */
[----:B------:R-:W2:Y:S01]  /*02b0*/  @!P1 LDG.E R23, desc[UR8][R4.64] ;  /* 0x0000000804179981 */ /* 0x000ea2000c1e1900 */
[----:B-1----:R-:W-:-:S05]  /*02c0*/  @!P0 IMAD.WIDE.U32 R12, R13, 0x4, R8 ;  /* 0x000000040d0c8825 */ /* 0x002fca00078e0008 */
[----:B------:R-:W3:Y:S01]  /*02d0*/  @!P0 LDG.E R27, desc[UR8][R12.64] ;  /* 0x000000080c1b8981 */ /* 0x000ee2000c1e1900 */
[----:B------:R-:W-:-:S03]  /*02e0*/  IADD3 R3, PT, PT, R3, 0x1, RZ ;  /* 0x0000000103037810 */ /* 0x000fc60007ffe0ff */
[----:B--2---:R-:W-:Y:S04]  /*02f0*/  STS [R18], R23 ;  /* 0x0000001712007388 */ /* 0x004fe80000000800 */
[----:B---3--:R-:W-:Y:S04]  /*0300*/  @!P0 STS [R16], R27 ;  /* 0x0000001b10008388 */ /* 0x008fe80000000800 */
[----:B------:R-:W-:Y:S01]  /*0310*/  @P0 STS [R18], RZ ;  /* 0x000000ff12000388 */ /* 0x000fe20000000800 */
[----:B------:R-:W-:Y:S06]  /*0320*/  BAR.SYNC.DEFER_BLOCKING 0x0 ;  /* 0x0000000000007b1d */ /* 0x000fec0000010000 */
[----:B------:R-:W-:Y:S04]  /*0330*/  LDS R6, [R17] ;  /* 0x0000000011067984 */ /* 0x000fe80000000800 */
[----:B------:R-:W0:Y:S04]  /*0340*/  LDS.128 R8, [R19] ;  /* 0x0000000013087984 */ /* 0x000e280000000c00 */
[----:B------:R-:W1:Y:S04]  /*0350*/  LDS R29, [R17+0x80] ;  /* 0x00008000111d7984 */ /* 0x000e680000000800 */
[----:B------:R-:W2:Y:S04]  /*0360*/  LDS R4, [R17+0x100] ;  /* 0x0001000011047984 */ /* 0x000ea80000000800 */
[----:B------:R-:W3:Y:S04]  /*0370*/  LDS R28, [R17+0x180] ;  /* 0x00018000111c7984 */ /* 0x000ee80000000800 */
[----:B------:R-:W-:Y:S04]  /*0380*/  LDS R25, [R17+0x200] ;  /* 0x0002000011197984 */ /* 0x000fe80000000800 */
[----:B------:R-:W4:Y:S04]  /*0390*/  LDS.128 R12, [R19+0x10] ;  /* 0x00001000130c7984 */ /* 0x000f280000000c00 */
[----:B------:R-:W5:Y:S04]  /*03a0*/  LDS R24, [R17+0x280] ;  /* 0x0002800011187984 */ /* 0x000f680000000800 */
[----:B------:R-:W5:Y:S04]  /*03b0*/  LDS R23, [R17+0x300] ;  /* 0x0003000011177984 */ /* 0x000f680000000800 */
[----:B------:R-:W5:Y:S01]  /*03c0*/  LDS R26, [R17+0x380] ;  /* 0x00038000111a7984 */ /* 0x000f620000000800 */
[----:B0-----:R-:W-:-:S03]  /*03d0*/  FFMA R6, R8, R6, R7 ;  /* 0x0000000608067223 */ /* 0x001fc60000000007 */
[----:B------:R-:W-:Y:S01]  /*03e0*/  LDS R8, [R17+0x480] ;  /* 0x0004800011087984 */ /* 0x000fe20000000800 */
[----:B-1----:R-:W-:-:S03]  /*03f0*/  FFMA R9, R29, R9, R6 ;  /* 0x000000091d097223 */ /* 0x002fc60000000006 */
[----:B------:R-:W-:Y:S01]  /*0400*/  LDS R29, [R17+0x900] ;  /* 0x00090000111d7984 */ /* 0x000fe20000000800 */
[----:B--2---:R-:W-:-:S03]  /*0410*/  FFMA R27, R4, R10, R9 ;  /* 0x0000000a041b7223 */ /* 0x004fc60000000009 */
[----:B------:R-:W-:Y:S04]  /*0420*/  LDS R9, [R17+0x400] ;  /* 0x0004000011097984 */ /* 0x000fe80000000800 */
[----:B------:R-:W0:Y:S01]  /*0430*/  LDS.128 R4, [R19+0x20] ;  /* 0x0000200013047984 */ /* 0x000e220000000c00 */
[----:B---3--:R-:W-:-:S03]  /*0440*/  FFMA R27, R28, R11, R27 ;  /* 0x0000000b1c1b7223 */ /* 0x008fc6000000001b */
[----:B------:R-:W1:Y:S01]  /*0450*/  LDS R11, [R17+0x500] ;  /* 0x00050000110b7984 */ /* 0x000e620000000800 */
[----:B----4-:R-:W-:-:S03]  /*0460*/  FFMA R25, R12, R25, R27 ;  /* 0x000000190c197223 */ /* 0x010fc6000000001b */
[----:B------:R-:W-:Y:S01]  /*0470*/  LDS R28, [R17+0xa80] ;  /* 0x000a8000111c7984 */ /* 0x000fe20000000800 */
[----:B-----5:R-:W-:-:S03]  /*0480*/  FFMA R10, R24, R13, R25 ;  /* 0x0000000d180a7223 */ /* 0x020fc60000000019 */
[----:B------:R-:W2:Y:S01]  /*0490*/  LDS R24, [R17+0x580] ;  /* 0x0005800011187984 */ /* 0x000ea20000000800 */
[----:B------:R-:W-:-:S03]  /*04a0*/  FFMA R23, R23, R14, R10 ;  /* 0x0000000e17177223 */ /* 0x000fc6000000000a */
[----:B------:R-:W-:Y:S01]  /*04b0*/  LDS R25, [R17+0x700] ;  /* 0x0007000011197984 */ /* 0x000fe20000000800 */
[----:B------:R-:W-:-:S03]  /*04c0*/  FFMA R27, R26, R15, R23 ;  /* 0x0000000f1a1b7223 */ /* 0x000fc60000000017 */
[----:B------:R-:W-:Y:S04]  /*04d0*/  LDS R23, [R17+0x600] ;  /* 0x0006000011177984 */ /* 0x000fe80000000800 */
[----:B------:R-:W3:Y:S04]  /*04e0*/  LDS.128 R12, [R19+0x30] ;  /* 0x00003000130c7984 */ /* 0x000ee80000000c00 */
[----:B------:R-:W4:Y:S01]  /*04f0*/  LDS R26, [R17+0x680] ;  /* 0x00068000111a7984 */ /* 0x000f220000000800 */
[----:B0-----:R-:W-:-:S03]  /*0500*/  FFMA R9, R4, R9, R27 ;  /* 0x0000000904097223 */ /* 0x001fc6000000001b */
[----:B------:R-:W0:Y:S01]  /*0510*/  LDS R4, [R17+0x780] ;  /* 0x0007800011047984 */ /* 0x000e220000000800 */
[----:B------:R-:W-:-:S03]  /*0520*/  FFMA R8, R8, R5, R9 ;  /* 0x0000000508087223 */ /* 0x000fc60000000009 */
[----:B------:R-:W-:Y:S01]  /*0530*/  LDS R27, [R17+0x800] ;  /* 0x00080000111b7984 */ /* 0x000fe20000000800 */
[----:B-1----:R-:W-:-:S03]  /*0540*/  FFMA R5, R11, R6, R8 ;  /* 0x000000060b057223 */ /* 0x002fc60000000008 */
[----:B------:R-:W1:Y:S01]  /*0550*/  LDS.128 R8, [R19+0x40] ;  /* 0x0000400013087984 */ /* 0x000e620000000c00 */
[----:B--2---:R-:W-:-:S03]  /*0560*/  FFMA R5, R24, R7, R5 ;  /* 0x0000000718057223 */ /* 0x004fc60000000005 */
[----:B------:R-:W2:Y:S01]  /*0570*/  LDS R24, [R17+0x880] ;  /* 0x0008800011187984 */ /* 0x000ea20000000800 */
[----:B---3--:R-:W-:-:S03]  /*0580*/  FFMA R5, R12, R23, R5 ;  /* 0x000000170c057223 */ /* 0x008fc60000000005 */
[----:B------:R-:W-:Y:S01]  /*0590*/  LDS R23, [R17+0xa00] ;  /* 0x000a000011177984 */ /* 0x000fe20000000800 */
[----:B----4-:R-:W-:-:S04]  /*05a0*/  FFMA R26, R26, R13, R5 ;  /* 0x0000000d1a1a7223 */ /* 0x010fc80000000005 */
[----:B------:R-:W-:Y:S02]  /*05b0*/  FFMA R25, R25, R14, R26 ;  /* 0x0000000e19197223 */ /* 0x000fe4000000001a */
[----:B------:R-:W3:Y:S02]  /*05c0*/  LDS R26, [R17+0x980] ;  /* 0x00098000111a7984 */ /* 0x000ee40000000800 */
[----:B0-----:R-:W-:Y:S02]  /*05d0*/  FFMA R15, R4, R15, R25 ;  /* 0x0000000f040f7223 */ /* 0x001fe40000000019 */
[----:B------:R-:W0:Y:S04]  /*05e0*/  LDS.128 R4, [R19+0x50] ;  /* 0x0000500013047984 */ /* 0x000e280000000c00 */
[----:B------:R-:W4:Y:S01]  /*05f0*/  LDS R25, [R17+0xb00] ;  /* 0x000b000011197984 */ /* 0x000f220000000800 */
[----:B-1----:R-:W-:-:S03]  /*0600*/  FFMA R15, R8, R27, R15 ;  /* 0x0000001b080f7223 */ /* 0x002fc6000000000f */
[----:B------:R-:W1:Y:S01]  /*0610*/  LDS R8, [R17+0xb80] ;  /* 0x000b800011087984 */ /* 0x000e620000000800 */
[----:B--2---:R-:W-:-:S03]  /*0620*/  FFMA R24, R24, R9, R15 ;  /* 0x0000000918187223 */ /* 0x004fc6000000000f */
[----:B------:R-:W-:Y:S04]  /*0630*/  LDS R9, [R17+0xc00] ;  /* 0x000c000011097984 */ /* 0x000fe80000000800 */
[----:B------:R-:W2:Y:S01]  /*0640*/  LDS.128 R12, [R19+0x60] ;  /* 0x00006000130c7984 */ /* 0x000ea20000000c00 */
[----:B------:R-:W-:-:S03]  /*0650*/  FFMA R29, R29, R10, R24 ;  /* 0x0000000a1d1d7223 */ /* 0x000fc60000000018 */
[----:B------:R-:W5:Y:S04]  /*0660*/  LDS R10, [R17+0xc80] ;  /* 0x000c8000110a7984 */ /* 0x000f680000000800 */
[----:B------:R-:W-:Y:S01]  /*0670*/  LDS R24, [R17+0xd80] ;  /* 0x000d800011187984 */ /* 0x000fe20000000800 */
[----:B---3--:R-:W-:-:S04]  /*0680*/  FFMA R11, R26, R11, R29 ;  /* 0x0000000b1a0b7223 */ /* 0x008fc8000000001d */
[----:B0-----:R-:W-:Y:S02]  /*0690*/  FFMA R11, R4, R23, R11 ;  /* 0x00000017040b7223 */ /* 0x001fe4000000000b */
[----:B------:R-:W-:Y:S02]  /*06a0*/  LDS R23, [R17+0xf00] ;  /* 0x000f000011177984 */ /* 0x000fe40000000800 */
[----:B------:R-:W-:Y:S02]  /*06b0*/  FFMA R28, R28, R5, R11 ;  /* 0x000000051c1c7223 */ /* 0x000fe4000000000b */
[----:B------:R-:W0:Y:S02]  /*06c0*/  LDS R11, [R17+0xd00] ;  /* 0x000d0000110b7984 */ /* 0x000e240000000800 */
[----:B----4-:R-:W-:-:S04]  /*06d0*/  FFMA R25, R25, R6, R28 ;  /* 0x0000000619197223 */ /* 0x010fc8000000001c */
[----:B-1----:R-:W-:Y:S02]  /*06e0*/  FFMA R27, R8, R7, R25 ;  /* 0x00000007081b7223 */ /* 0x002fe40000000019 */
[----:B------:R-:W-:Y:S04]  /*06f0*/  LDS R25, [R17+0xe00] ;  /* 0x000e000011197984 */ /* 0x000fe80000000800 */
[----:B------:R-:W1:Y:S04]  /*0700*/  LDS.128 R4, [R19+0x70] ;  /* 0x0000700013047984 */ /* 0x000e680000000c00 */
[----:B------:R-:W3:Y:S01]  /*0710*/  LDS R8, [R17+0xe80] ;  /* 0x000e800011087984 */ /* 0x000ee20000000800 */
[----:B--2---:R-:W-:-:S03]  /*0720*/  FFMA R9, R12, R9, R27 ;  /* 0x000000090c097223 */ /* 0x004fc6000000001b */
[----:B------:R-:W2:Y:S01]  /*0730*/  LDS R12, [R17+0xf80] ;  /* 0x000f8000110c7984 */ /* 0x000ea20000000800 */
[----:B-----5:R-:W-:Y:S01]  /*0740*/  FFMA R10, R10, R13, R9 ;  /* 0x0000000d0a0a7223 */ /* 0x020fe20000000009 */
[----:B------:R-:W-:Y:S01]  /*0750*/  I2FP.F32.U32 R9, R3 ;  /* 0x0000000300097245 */ /* 0x000fe20000201000 */
[----:B------:R-:W-:Y:S03]  /*0760*/  BAR.SYNC.DEFER_BLOCKING 0x0 ;  /* 0x0000000000007b1d */ /* 0x000fe60000010000 */
[----:B------:R-:W-:Y:S01]  /*0770*/  FSETP.GT.AND P0, PT, R20, R9, PT ;  /* 0x000000091400720b */ /* 0x000fe20003f04000 */
[----:B0-----:R-:W-:-:S04]  /*0780*/  FFMA R11, R11, R14, R10 ;  /* 0x0000000e0b0b7223 */ /* 0x001fc8000000000a */
[----:B------:R-:W-:-:S04]  /*0790*/  FFMA R11, R24, R15, R11 ;  /* 0x0000000f180b7223 */ /* 0x000fc8000000000b */
[----:B-1----:R-:W-:-:S04]  /*07a0*/  FFMA R11, R4, R25, R11 ;  /* 0x00000019040b7223 */ /* 0x002fc8000000000b */
[----:B---3--:R-:W-:-:S04]  /*07b0*/  FFMA R8, R8, R5, R11 ;  /* 0x0000000508087223 */ /* 0x008fc8000000000b */
[----:B------:R-:W-:-:S04]  /*07c0*/  FFMA R23, R23, R6, R8 ;  /* 0x0000000617177223 */ /* 0x000fc80000000008 */
[----:B--2---:R-:W-:Y:S01]  /*07d0*/  FFMA R7, R12, R7, R23 ;  /* 0x000000070c077223 */ /* 0x004fe20000000017 */
[----:B------:R-:W-:Y:S06]  /*07e0*/  @P0 BRA `(.L_x_1) ;  /* 0xfffffff800800947 */ /* 0x000fec000383ffff */
.L_x_0:
[----:B------:R-:W0:Y:S01]  /*07f0*/  LDCU UR4, c[0x0][0x398] ;  /* 0x00007300ff0477ac */ /* 0x000e220008000800 */
[----:B------:R-:W-:-:S04]  /*0800*/  ISETP.GE.AND P0, PT, R21, UR12, PT ;  /* 0x0000000c15007c0c */ /* 0x000fc8000bf06270 */
[----:B0-----:R-:W-:-:S13]  /*0810*/  ISETP.GE.OR P0, PT, R22, UR4, P0 ;  /* 0x0000000416007c0c */ /* 0x001fda0008706670 */
[----:B------:R-:W-:Y:S05]  /*0820*/  @P0 EXIT ;  /* 0x000000000000094d */ /* 0x000fea0003800000 */
[----:B------:R-:W0:Y:S01]  /*0830*/  LDC.64 R2, c[0x0][0x390] ;  /* 0x0000e400ff027b82 */ /* 0x000e220000000a00 */
[----:B------:R-:W-:-:S04]  /*0840*/  IMAD R21, R22, UR12, R21 ;  /* 0x0000000c16157c24 */ /* 0x000fc8000f8e0215 */
[----:B0-----:R-:W-:-:S05]  /*0850*/  IMAD.WIDE R2, R21, 0x4, R2 ;  /* 0x0000000415027825 */ /* 0x001fca00078e0202 */
[----:B------:R-:W-:Y:S01]  /*0860*/  STG.E desc[UR8][R2.64], R7 ;  /* 0x0000000702007986 */ /* 0x000fe2000c101908 */
[----:B------:R-:W-:Y:S05]  /*0870*/  EXIT ;  /* 0x000000000000794d */ /* 0x000fea0003800000 */
.L_x_2:
[----:B------:R-:W-:-:S00]  /*0880*/  BRA `(.L_x_2) ;  /* 0xfffffffc00fc7947 */ /* 0x000fc0000383ffff */
[----:B------:R-:W-:-:S00]  /*0890*/  NOP ;  /* 0x0000000000007918 */ /* 0x000fc00000000000 */
        /* <DEDUP_REMOVED lines=14> */
.L_x_3:


//--------------------- .nv.shared._Z27tiledMultiplyMatricesKernelPfS_S_iii --------------------------
	.section	.nv.shared._Z27tiledMultiplyMatricesKernelPfS_S_iii,"aw",@nobits
	.sectionflags	@""
	.align	4
.nv.shared._Z27tiledMultiplyMatricesKernelPfS_S_iii:
	.zero		9216


//--------------------- .nv.shared.reserved.0     --------------------------
	.section	.nv.shared.reserved.0,"aw",@nobits
	.weak		__nv_reservedSMEM_offset_0_alias
	.size		__nv_reservedSMEM_offset_0_alias, 0, 64
	.other		__nv_reservedSMEM_offset_0_alias,@"STO_CUDA_RESERVED_SHARED STV_DEFAULT"
__nv_reservedSMEM_offset_0_alias:
	.zero		0
	.zero		64


//--------------------- .nv.constant0._Z27tiledMultiplyMatricesKernelPfS_S_iii --------------------------
	.section	.nv.constant0._Z27tiledMultiplyMatricesKernelPfS_S_iii,"a",@progbits
	.sectionflags	@""
	.align	4
.nv.constant0._Z27tiledMultiplyMatricesKernelPfS_S_iii:
	.zero		932


//--------------------- SYMBOLS --------------------------

	.type		.nv.reservedSmem.offset0,@object
	.size		.nv.reservedSmem.offset0,0x4
	.type		.nv.reservedSmem.cap,@object
	.size		.nv.reservedSmem.cap,0x4
